	.headerflags	@"EF_CUDA_TEXMODE_UNIFIED EF_CUDA_64BIT_ADDRESS EF_CUDA_ACCELERATORS EF_CUDA_SM90 EF_CUDA_VIRTUAL_SM(EF_CUDA_SM90)"
	.elftype	@"ET_EXEC"


//--------------------- .nv.info                  --------------------------
	.section	.nv.info,"",@"SHT_CUDA_INFO"
	.align	4


	//----- nvinfo : EIATTR_REGCOUNT
	.align		4
        /*0000*/ 	.byte	0x04, 0x2f
        /*0002*/ 	.short	(.L_2 - .L_1)
	.align		4
.L_1:
        /*0004*/ 	.word	index@(triton_poi_fused__to_copy_clamp_floor_sub_0)
        /*0008*/ 	.word	0x00000008


	//----- nvinfo : EIATTR_MIN_STACK_SIZE
	.align		4
.L_2:
        /*000c*/ 	.byte	0x04, 0x12
        /*000e*/ 	.short	(.L_4 - .L_3)
	.align		4
.L_3:
        /*0010*/ 	.word	index@(triton_poi_fused__to_copy_clamp_floor_sub_0)
        /*0014*/ 	.word	0x00000000


	//----- nvinfo : EIATTR_FRAME_SIZE
	.align		4
.L_4:
        /*0018*/ 	.byte	0x04, 0x11
        /*001a*/ 	.short	(.L_6 - .L_5)
	.align		4
.L_5:
        /*001c*/ 	.word	index@(triton_poi_fused__to_copy_clamp_floor_sub_0)
        /*0020*/ 	.word	0x00000000


	//----- nvinfo : EIATTR_MIN_STACK_SIZE
	.align		4
.L_6:
        /*0024*/ 	.byte	0x04, 0x12
        /*0026*/ 	.short	(.L_8 - .L_7)
	.align		4
.L_7:
        /*0028*/ 	.word	index@(triton_poi_fused__to_copy_clamp_floor_sub_0)
        /*002c*/ 	.word	0x00000000
.L_8:


//--------------------- .nv.info.triton_poi_fused__to_copy_clamp_floor_sub_0 --------------------------
	.section	.nv.info.triton_poi_fused__to_copy_clamp_floor_sub_0,"",@"SHT_CUDA_INFO"
	.sectionflags	@""
	.align	4


	//----- nvinfo : EIATTR_CUDA_API_VERSION
	.align		4
        /*0000*/ 	.byte	0x04, 0x37
        /*0002*/ 	.short	(.L_10 - .L_9)
.L_9:
        /*0004*/ 	.word	0x0000007c


	//----- nvinfo : EIATTR_KPARAM_INFO
	.align		4
.L_10:
        /*0008*/ 	.byte	0x04, 0x17
        /*000a*/ 	.short	(.L_12 - .L_11)
.L_11:
        /*000c*/ 	.word	0x00000000
        /*0010*/ 	.short	0x0001
        /*0012*/ 	.short	0x0008
        /*0014*/ 	.byte	0x00, 0xf0, 0x11, 0x00


	//----- nvinfo : EIATTR_KPARAM_INFO
	.align		4
.L_12:
        /*0018*/ 	.byte	0x04, 0x17
        /*001a*/ 	.short	(.L_14 - .L_13)
.L_13:
        /*001c*/ 	.word	0x00000000
        /*0020*/ 	.short	0x0000
        /*0022*/ 	.short	0x0000
        /*0024*/ 	.byte	0x00, 0xf4, 0x21, 0x00


	//----- nvinfo : EIATTR_SPARSE_MMA_MASK
	.align		4
.L_14:
        /*0028*/ 	.byte	0x03, 0x50
        /*002a*/ 	.short	0x0000


	//----- nvinfo : EIATTR_MAXREG_COUNT
	.align		4
        /*002c*/ 	.byte	0x03, 0x1b
        /*002e*/ 	.short	0x00ff


	//----- nvinfo : EIATTR_EXIT_INSTR_OFFSETS
	.align		4
        /*0030*/ 	.byte	0x04, 0x1c
        /*0032*/ 	.short	(.L_16 - .L_15)


	//   ....[0]....
.L_15:
        /*0034*/ 	.word	0x00000120


	//   ....[1]....
        /*0038*/ 	.word	0x00000150


	//----- nvinfo : EIATTR_REQNTID
	.align		4
.L_16:
        /*003c*/ 	.byte	0x04, 0x10
        /*003e*/ 	.short	(.L_18 - .L_17)
.L_17:
        /*0040*/ 	.word	0x00000020
        /*0044*/ 	.word	0x00000001
        /*0048*/ 	.word	0x00000001


	//----- nvinfo : EIATTR_CBANK_PARAM_SIZE
	.align		4
.L_18:
        /*004c*/ 	.byte	0x03, 0x19
        /*004e*/ 	.short	0x000c


	//----- nvinfo : EIATTR_PARAM_CBANK
	.align		4
        /*0050*/ 	.byte	0x04, 0x0a
        /*0052*/ 	.short	(.L_20 - .L_19)
	.align		4
.L_19:
        /*0054*/ 	.word	index@(.nv.constant0.triton_poi_fused__to_copy_clamp_floor_sub_0)
        /*0058*/ 	.short	0x0210
        /*005a*/ 	.short	0x000c


	//----- nvinfo : EIATTR_SW_WAR
	.align		4
.L_20:
        /*005c*/ 	.byte	0x04, 0x36
        /*005e*/ 	.short	(.L_22 - .L_21)
.L_21:
        /*0060*/ 	.word	0x00000008
.L_22:


//--------------------- .nv.callgraph             --------------------------
	.section	.nv.callgraph,"",@"SHT_CUDA_CALLGRAPH"
	.align	4
	.sectionentsize	8
	.align		4
        /*0000*/ 	.word	0x00000000
	.align		4
        /*0004*/ 	.word	0xffffffff
	.align		4
        /*0008*/ 	.word	0x00000000
	.align		4
        /*000c*/ 	.word	0xfffffffe
	.align		4
        /*0010*/ 	.word	0x00000000
	.align		4
        /*0014*/ 	.word	0xfffffffd
	.align		4
        /*0018*/ 	.word	0x00000000
	.align		4
        /*001c*/ 	.word	0xfffffffc


//--------------------- .nv.constant4             --------------------------
	.section	.nv.constant4,"a",@progbits
	.align	8
	.align		8
.nv.constant4:
        /*0000*/ 	.dword	_$_str


//--------------------- .text.triton_poi_fused__to_copy_clamp_floor_sub_0 --------------------------
	.section	.text.triton_poi_fused__to_copy_clamp_floor_sub_0,"ax",@progbits
	.align	128
        .global         triton_poi_fused__to_copy_clamp_floor_sub_0
        .type           triton_poi_fused__to_copy_clamp_floor_sub_0,@function
        .size           triton_poi_fused__to_copy_clamp_floor_sub_0,(.L_x_1 - triton_poi_fused__to_copy_clamp_floor_sub_0)
        .other          triton_poi_fused__to_copy_clamp_floor_sub_0,@"STO_CUDA_ENTRY STV_DEFAULT"
triton_poi_fused__to_copy_clamp_floor_sub_0:
.text.triton_poi_fused__to_copy_clamp_floor_sub_0:
[----:B------:R-:W0:Y:S02]  /*0000*/  LDC R1, c[0x0][0x28] ;  /* 0x00000a00ff017b82 */ /* 0x000e240000000800 */
[----:B------:R-:W1:Y:S01]  /*0010*/  S2R R4, SR_TID.X ;  /* 0x0000000000047919 */ /* 0x000e620000002100 */
[----:B------:R-:W-:Y:S01]  /*0020*/  IMAD.MOV.U32 R3, RZ, RZ, 0x3f600000 ;  /* 0x3f600000ff037424 */ /* 0x000fe200078e00ff */
[----:B------:R-:W2:Y:S01]  /*0030*/  S2R R5, SR_CTAID.X ;  /* 0x0000000000057919 */ /* 0x000ea20000002500 */
[C---:B-1----:R-:W-:Y:S02]  /*0040*/  LOP3.LUT R0, R4.reuse, 0xf, RZ, 0xc0, !PT ;  /* 0x0000000f04007812 */ /* 0x042fe400078ec0ff */
[----:B------:R-:W-:-:S03]  /*0050*/  LOP3.LUT P0, RZ, R4, 0x10, RZ, 0xc0, !PT ;  /* 0x0000001004ff7812 */ /* 0x000fc6000780c0ff */
[----:B--2---:R-:W-:-:S05]  /*0060*/  IMAD R5, R5, 0x10, R0 ;  /* 0x0000001005057824 */ /* 0x004fca00078e0200 */
[----:B------:R-:W-:Y:S02]  /*0070*/  I2FP.F32.S32 R0, R5 ;  /* 0x0000000500007245 */ /* 0x000fe40000201400 */
[----:B------:R-:W-:-:S03]  /*0080*/  ISETP.LT.AND P0, PT, R5, 0x10, !P0 ;  /* 0x000000100500780c */ /* 0x000fc60004701270 */
[----:B------:R-:W-:-:S04]  /*0090*/  FADD R0, R0, 0.5 ;  /* 0x3f00000000007421 */ /* 0x000fc80000000000 */
[----:B------:R-:W-:Y:S02]  /*00a0*/  FFMA R0, R0, R3, -0.5 ;  /* 0xbf00000000007423 */ /* 0x000fe40000000003 */
[----:B------:R-:W1:Y:S04]  /*00b0*/  LDC.64 R2, c[0x0][0x210] ;  /* 0x00008400ff027b82 */ /* 0x000e680000000a00 */
[----:B------:R-:W2:Y:S02]  /*00c0*/  F2I.FTZ.FLOOR.NTZ R0, R0 ;  /* 0x0000000000007305 */ /* 0x000ea40000217100 */
[----:B--2---:R-:W-:-:S04]  /*00d0*/  VIMNMX R4, R0, 0x1, !PT ;  /* 0x0000000100047848 */ /* 0x004fc80007fe0100 */
[----:B------:R-:W-:Y:S01]  /*00e0*/  VIMNMX R4, R4, 0xe, PT ;  /* 0x0000000e04047848 */ /* 0x000fe20003fe0100 */
[----:B-1----:R-:W-:-:S03]  /*00f0*/  IMAD.WIDE R2, R5, 0x8, R2 ;  /* 0x0000000805027825 */ /* 0x002fc600078e0202 */
[----:B------:R-:W-:-:S05]  /*0100*/  IADD3 R4, P1, R4, -0x1, RZ ;  /* 0xffffffff04047810 */ /* 0x000fca0007f3e0ff */
[----:B------:R-:W-:Y:S01]  /*0110*/  IMAD.X R5, RZ, RZ, -0x1, P1 ;  /* 0xffffffffff057424 */ /* 0x000fe200008e06ff */
[----:B------:R-:W-:Y:S07]  /*0120*/  @!P0 EXIT ;  /* 0x000000000000894d */ /* 0x000fee0003800000 */
[----:B------:R-:W-:Y:S02]  /*0130*/  ULDC.64 UR4, c[0x0][0x208] ;  /* 0x0000820000047ab9 */ /* 0x000fe40000000a00 */
[----:B------:R-:W-:Y:S01]  /*0140*/  STG.E.64 desc[UR4][R2.64], R4 ;  /* 0x0000000402007986 */ /* 0x000fe2000c101b04 */
[----:B------:R-:W-:Y:S05]  /*0150*/  EXIT ;  /* 0x000000000000794d */ /* 0x000fea0003800000 */
.L_x_0:
[----:B------:R-:W-:-:S00]  /*0160*/  BRA `(.L_x_0) ;  /* 0xfffffffc00fc7947 */ /* 0x000fc0000383ffff */
[----:B------:R-:W-:-:S00]  /*0170*/  NOP ;  /* 0x0000000000007918 */ /* 0x000fc00000000000 */
        /* <DEDUP_REMOVED lines=8> */
.L_x_1:


//--------------------- .nv.global.init           --------------------------
	.section	.nv.global.init,"aw",@progbits
.nv.global.init:
	.type		_$_str,@object
	.size		_$_str,(.L_0 - _$_str)
_$_str:
        /*0000*/ 	.byte	0x5f, 0x5f, 0x43, 0x55, 0x44, 0x41, 0x5f, 0x46, 0x54, 0x5a, 0x00
.L_0:


//--------------------- .nv.constant0.triton_poi_fused__to_copy_clamp_floor_sub_0 --------------------------
	.section	.nv.constant0.triton_poi_fused__to_copy_clamp_floor_sub_0,"a",@progbits
	.sectionflags	@""
	.align	4
.nv.constant0.triton_poi_fused__to_copy_clamp_floor_sub_0:
	.zero		540
